//
// Generated by NVIDIA NVVM Compiler
//
// Compiler Build ID: CL-36424714
// Cuda compilation tools, release 13.0, V13.0.88
// Based on NVVM 20.0.0
//

.version 9.0
.target sm_100
.address_size 64

	// .globl	_Z14matrixMultiplyPfS_S_i

.visible .entry _Z14matrixMultiplyPfS_S_i(
	.param .u64 .ptr .align 1 _Z14matrixMultiplyPfS_S_i_param_0,
	.param .u64 .ptr .align 1 _Z14matrixMultiplyPfS_S_i_param_1,
	.param .u64 .ptr .align 1 _Z14matrixMultiplyPfS_S_i_param_2,
	.param .u32 _Z14matrixMultiplyPfS_S_i_param_3
)
{
	.reg .pred 	%p<10>;
	.reg .b32 	%r<81>;
	.reg .b32 	%f<82>;
	.reg .b64 	%rd<48>;

	ld.param.u64 	%rd5, [_Z14matrixMultiplyPfS_S_i_param_0];
	ld.param.u64 	%rd6, [_Z14matrixMultiplyPfS_S_i_param_1];
	ld.param.u64 	%rd4, [_Z14matrixMultiplyPfS_S_i_param_2];
	ld.param.u32 	%r44, [_Z14matrixMultiplyPfS_S_i_param_3];
	cvta.to.global.u64 	%rd1, %rd6;
	cvta.to.global.u64 	%rd2, %rd5;
	mov.u32 	%r45, %ctaid.x;
	mov.u32 	%r46, %ntid.x;
	mov.u32 	%r47, %tid.x;
	mad.lo.s32 	%r1, %r45, %r46, %r47;
	mov.u32 	%r48, %ctaid.y;
	mov.u32 	%r49, %ntid.y;
	mul.lo.s32 	%r2, %r48, %r49;
	mov.u32 	%r3, %tid.y;
	add.s32 	%r50, %r2, %r3;
	max.s32 	%r51, %r1, %r50;
	setp.ge.s32 	%p1, %r51, %r44;
	@%p1 bra 	$L__BB0_13;
	mul.lo.s32 	%r5, %r44, %r1;
	and.b32  	%r6, %r44, 7;
	setp.lt.u32 	%p2, %r44, 8;
	mov.f32 	%f81, 0f00000000;
	mov.b32 	%r79, 0;
	@%p2 bra 	$L__BB0_4;
	and.b32  	%r79, %r44, 2147483640;
	neg.s32 	%r77, %r79;
	add.s32 	%r53, %r3, %r44;
	add.s32 	%r76, %r53, %r2;
	shl.b32 	%r10, %r44, 3;
	shl.b32 	%r54, %r44, 1;
	add.s32 	%r75, %r50, %r54;
	mad.lo.s32 	%r74, %r44, 3, %r50;
	shl.b32 	%r55, %r44, 2;
	add.s32 	%r73, %r50, %r55;
	mad.lo.s32 	%r72, %r44, 5, %r50;
	mad.lo.s32 	%r71, %r44, 6, %r50;
	mad.lo.s32 	%r70, %r44, 7, %r50;
	add.s64 	%rd3, %rd2, 16;
	mov.f32 	%f81, 0f00000000;
	mov.u32 	%r68, %r5;
	mov.u32 	%r69, %r50;
$L__BB0_3:
	.pragma "nounroll";
	mul.wide.s32 	%rd7, %r68, 4;
	add.s64 	%rd8, %rd3, %rd7;
	ld.global.f32 	%f16, [%rd8+-16];
	mul.wide.u32 	%rd9, %r69, 4;
	add.s64 	%rd10, %rd1, %rd9;
	ld.global.f32 	%f17, [%rd10];
	add.f32 	%f18, %f16, %f17;
	add.f32 	%f19, %f81, %f18;
	ld.global.f32 	%f20, [%rd8+-12];
	mul.wide.u32 	%rd11, %r76, 4;
	add.s64 	%rd12, %rd1, %rd11;
	ld.global.f32 	%f21, [%rd12];
	add.f32 	%f22, %f20, %f21;
	add.f32 	%f23, %f19, %f22;
	ld.global.f32 	%f24, [%rd8+-8];
	mul.wide.u32 	%rd13, %r75, 4;
	add.s64 	%rd14, %rd1, %rd13;
	ld.global.f32 	%f25, [%rd14];
	add.f32 	%f26, %f24, %f25;
	add.f32 	%f27, %f23, %f26;
	ld.global.f32 	%f28, [%rd8+-4];
	mul.wide.u32 	%rd15, %r74, 4;
	add.s64 	%rd16, %rd1, %rd15;
	ld.global.f32 	%f29, [%rd16];
	add.f32 	%f30, %f28, %f29;
	add.f32 	%f31, %f27, %f30;
	ld.global.f32 	%f32, [%rd8];
	mul.wide.u32 	%rd17, %r73, 4;
	add.s64 	%rd18, %rd1, %rd17;
	ld.global.f32 	%f33, [%rd18];
	add.f32 	%f34, %f32, %f33;
	add.f32 	%f35, %f31, %f34;
	ld.global.f32 	%f36, [%rd8+4];
	mul.wide.u32 	%rd19, %r72, 4;
	add.s64 	%rd20, %rd1, %rd19;
	ld.global.f32 	%f37, [%rd20];
	add.f32 	%f38, %f36, %f37;
	add.f32 	%f39, %f35, %f38;
	ld.global.f32 	%f40, [%rd8+8];
	mul.wide.u32 	%rd21, %r71, 4;
	add.s64 	%rd22, %rd1, %rd21;
	ld.global.f32 	%f41, [%rd22];
	add.f32 	%f42, %f40, %f41;
	add.f32 	%f43, %f39, %f42;
	ld.global.f32 	%f44, [%rd8+12];
	mul.wide.u32 	%rd23, %r70, 4;
	add.s64 	%rd24, %rd1, %rd23;
	ld.global.f32 	%f45, [%rd24];
	add.f32 	%f46, %f44, %f45;
	add.f32 	%f81, %f43, %f46;
	add.s32 	%r77, %r77, 8;
	add.s32 	%r76, %r76, %r10;
	add.s32 	%r75, %r75, %r10;
	add.s32 	%r74, %r74, %r10;
	add.s32 	%r73, %r73, %r10;
	add.s32 	%r72, %r72, %r10;
	add.s32 	%r71, %r71, %r10;
	add.s32 	%r70, %r70, %r10;
	add.s32 	%r69, %r69, %r10;
	add.s32 	%r68, %r68, 8;
	setp.ne.s32 	%p3, %r77, 0;
	@%p3 bra 	$L__BB0_3;
$L__BB0_4:
	setp.eq.s32 	%p4, %r6, 0;
	@%p4 bra 	$L__BB0_12;
	and.b32  	%r38, %r44, 3;
	setp.lt.u32 	%p5, %r6, 4;
	@%p5 bra 	$L__BB0_7;
	add.s32 	%r56, %r79, %r5;
	mul.wide.s32 	%rd25, %r56, 4;
	add.s64 	%rd26, %rd2, %rd25;
	ld.global.f32 	%f48, [%rd26];
	mad.lo.s32 	%r57, %r79, %r44, %r50;
	mul.wide.u32 	%rd27, %r57, 4;
	add.s64 	%rd28, %rd1, %rd27;
	ld.global.f32 	%f49, [%rd28];
	add.f32 	%f50, %f48, %f49;
	add.f32 	%f51, %f81, %f50;
	ld.global.f32 	%f52, [%rd26+4];
	add.s32 	%r58, %r57, %r44;
	mul.wide.u32 	%rd29, %r58, 4;
	add.s64 	%rd30, %rd1, %rd29;
	ld.global.f32 	%f53, [%rd30];
	add.f32 	%f54, %f52, %f53;
	add.f32 	%f55, %f51, %f54;
	ld.global.f32 	%f56, [%rd26+8];
	add.s32 	%r59, %r58, %r44;
	mul.wide.u32 	%rd31, %r59, 4;
	add.s64 	%rd32, %rd1, %rd31;
	ld.global.f32 	%f57, [%rd32];
	add.f32 	%f58, %f56, %f57;
	add.f32 	%f59, %f55, %f58;
	ld.global.f32 	%f60, [%rd26+12];
	add.s32 	%r60, %r59, %r44;
	mul.wide.u32 	%rd33, %r60, 4;
	add.s64 	%rd34, %rd1, %rd33;
	ld.global.f32 	%f61, [%rd34];
	add.f32 	%f62, %f60, %f61;
	add.f32 	%f81, %f59, %f62;
	add.s32 	%r79, %r79, 4;
$L__BB0_7:
	setp.eq.s32 	%p6, %r38, 0;
	@%p6 bra 	$L__BB0_12;
	setp.eq.s32 	%p7, %r38, 1;
	@%p7 bra 	$L__BB0_10;
	add.s32 	%r61, %r79, %r5;
	mul.wide.s32 	%rd35, %r61, 4;
	add.s64 	%rd36, %rd2, %rd35;
	ld.global.f32 	%f64, [%rd36];
	mad.lo.s32 	%r62, %r79, %r44, %r50;
	mul.wide.u32 	%rd37, %r62, 4;
	add.s64 	%rd38, %rd1, %rd37;
	ld.global.f32 	%f65, [%rd38];
	add.f32 	%f66, %f64, %f65;
	add.f32 	%f67, %f81, %f66;
	ld.global.f32 	%f68, [%rd36+4];
	add.s32 	%r63, %r62, %r44;
	mul.wide.u32 	%rd39, %r63, 4;
	add.s64 	%rd40, %rd1, %rd39;
	ld.global.f32 	%f69, [%rd40];
	add.f32 	%f70, %f68, %f69;
	add.f32 	%f81, %f67, %f70;
	add.s32 	%r79, %r79, 2;
$L__BB0_10:
	and.b32  	%r64, %r44, 1;
	setp.eq.b32 	%p8, %r64, 1;
	not.pred 	%p9, %p8;
	@%p9 bra 	$L__BB0_12;
	add.s32 	%r65, %r79, %r5;
	mul.wide.s32 	%rd41, %r65, 4;
	add.s64 	%rd42, %rd2, %rd41;
	ld.global.f32 	%f71, [%rd42];
	mad.lo.s32 	%r66, %r79, %r44, %r50;
	mul.wide.u32 	%rd43, %r66, 4;
	add.s64 	%rd44, %rd1, %rd43;
	ld.global.f32 	%f72, [%rd44];
	add.f32 	%f73, %f71, %f72;
	add.f32 	%f81, %f81, %f73;
$L__BB0_12:
	add.s32 	%r67, %r5, %r50;
	cvta.to.global.u64 	%rd45, %rd4;
	mul.wide.s32 	%rd46, %r67, 4;
	add.s64 	%rd47, %rd45, %rd46;
	st.global.f32 	[%rd47], %f81;
$L__BB0_13:
	ret;

}


// ===== COMPILED SASS (sm_100) =====

	.target	sm_100

	.elftype	@"ET_EXEC"


//--------------------- .note.nv.tkinfo           --------------------------
	.section	.note.nv.tkinfo,"",@"SHT_NOTE"
	.sectionflags	@"SHF_NOTE_NV_TKINFO"
	.tkinfo
        /*0018*/ 	.word	0x00000002
        /*0030*/ 	.string	""
        /*0030*/ 	.string	"ptxas"
        /*0030*/ 	.string	"Cuda compilation tools, release 13.0, V13.0.88"
        /*0030*/ 	.string	"Build cuda_13.0.r13.0/compiler.36424714_0"
        /*0030*/ 	.string	"-arch sm_100 -m 64 "



//--------------------- .note.nv.cuinfo           --------------------------
	.section	.note.nv.cuinfo,"",@"SHT_NOTE"
	.sectionflags	@"SHF_NOTE_NV_CUINFO"
        /*0018*/ 	.short	0x0002
        /*001a*/ 	.short	0x0064
        /*001c*/ 	.short	0x0082
	.zero		2


//--------------------- .nv.info                  --------------------------
	.section	.nv.info,"",@"SHT_CUDA_INFO"
	.align	4


	//----- nvinfo : EIATTR_REGCOUNT
	.align		4
        /*0000*/ 	.byte	0x04, 0x2f
        /*0002*/ 	.short	(.L_1 - .L_0)
	.align		4
.L_0:
        /*0004*/ 	.word	index@(_Z14matrixMultiplyPfS_S_i)
        /*0008*/ 	.word	0x00000020


	//----- nvinfo : EIATTR_FRAME_SIZE
	.align		4
.L_1:
        /*000c*/ 	.byte	0x04, 0x11
        /*000e*/ 	.short	(.L_3 - .L_2)
	.align		4
.L_2:
        /*0010*/ 	.word	index@(_Z14matrixMultiplyPfS_S_i)
        /*0014*/ 	.word	0x00000000


	//----- nvinfo : EIATTR_MIN_STACK_SIZE
	.align		4
.L_3:
        /*0018*/ 	.byte	0x04, 0x12
        /*001a*/ 	.short	(.L_5 - .L_4)
	.align		4
.L_4:
        /*001c*/ 	.word	index@(_Z14matrixMultiplyPfS_S_i)
        /*0020*/ 	.word	0x00000000
.L_5:


//--------------------- .nv.compat                --------------------------
	.section	.nv.compat,"",@"SHT_CUDA_COMPAT_INFO"
	.align	4
        /*0000*/ 	.byte	0x02, 0x09, 0x00, 0x00, 0x02, 0x02, 0x01, 0x00, 0x02, 0x05, 0x05, 0x00, 0x03, 0x07, 0x01, 0x01
        /*0010*/ 	.byte	0x02, 0x03, 0x00, 0x00, 0x02, 0x06, 0x01, 0x00, 0x04, 0x0b, 0x08, 0x00, 0x09, 0x00, 0x00, 0x00
        /*0020*/ 	.byte	0x00, 0x00, 0x00, 0x00


//--------------------- .nv.info._Z14matrixMultiplyPfS_S_i --------------------------
	.section	.nv.info._Z14matrixMultiplyPfS_S_i,"",@"SHT_CUDA_INFO"
	.sectionflags	@""
	.align	4


	//----- nvinfo : EIATTR_CUDA_API_VERSION
	.align		4
        /*0000*/ 	.byte	0x04, 0x37
        /*0002*/ 	.short	(.L_7 - .L_6)
.L_6:
        /*0004*/ 	.word	0x00000082


	//----- nvinfo : EIATTR_KPARAM_INFO
	.align		4
.L_7:
        /*0008*/ 	.byte	0x04, 0x17
        /*000a*/ 	.short	(.L_9 - .L_8)
.L_8:
        /*000c*/ 	.word	0x00000000
        /*0010*/ 	.short	0x0003
        /*0012*/ 	.short	0x0018
        /*0014*/ 	.byte	0x00, 0xf0, 0x11, 0x00


	//----- nvinfo : EIATTR_KPARAM_INFO
	.align		4
.L_9:
        /*0018*/ 	.byte	0x04, 0x17
        /*001a*/ 	.short	(.L_11 - .L_10)
.L_10:
        /*001c*/ 	.word	0x00000000
        /*0020*/ 	.short	0x0002
        /*0022*/ 	.short	0x0010
        /*0024*/ 	.byte	0x00, 0xf5, 0x21, 0x00


	//----- nvinfo : EIATTR_KPARAM_INFO
	.align		4
.L_11:
        /*0028*/ 	.byte	0x04, 0x17
        /*002a*/ 	.short	(.L_13 - .L_12)
.L_12:
        /*002c*/ 	.word	0x00000000
        /*0030*/ 	.short	0x0001
        /*0032*/ 	.short	0x0008
        /*0034*/ 	.byte	0x00, 0xf5, 0x21, 0x00


	//----- nvinfo : EIATTR_KPARAM_INFO
	.align		4
.L_13:
        /*0038*/ 	.byte	0x04, 0x17
        /*003a*/ 	.short	(.L_15 - .L_14)
.L_14:
        /*003c*/ 	.word	0x00000000
        /*0040*/ 	.short	0x0000
        /*0042*/ 	.short	0x0000
        /*0044*/ 	.byte	0x00, 0xf5, 0x21, 0x00


	//----- nvinfo : EIATTR_SPARSE_MMA_MASK
	.align		4
.L_15:
        /*0048*/ 	.byte	0x03, 0x50
        /*004a*/ 	.short	0x0000


	//----- nvinfo : EIATTR_MAXREG_COUNT
	.align		4
        /*004c*/ 	.byte	0x03, 0x1b
        /*004e*/ 	.short	0x00ff


	//----- nvinfo : EIATTR_MERCURY_ISA_VERSION
	.align		4
        /*0050*/ 	.byte	0x03, 0x5f
        /*0052*/ 	.short	0x0101


	//----- nvinfo : EIATTR_VRC_CTA_INIT_COUNT
	.align		4
        /*0054*/ 	.byte	0x02, 0x4a
	.zero		1
	.zero		1


	//----- nvinfo : EIATTR_EXIT_INSTR_OFFSETS
	.align		4
        /*0058*/ 	.byte	0x04, 0x1c
        /*005a*/ 	.short	(.L_17 - .L_16)


	//   ....[0]....
.L_16:
        /*005c*/ 	.word	0x000000d0


	//   ....[1]....
        /*0060*/ 	.word	0x00000a20


	//----- nvinfo : EIATTR_CBANK_PARAM_SIZE
	.align		4
.L_17:
        /*0064*/ 	.byte	0x03, 0x19
        /*0066*/ 	.short	0x001c


	//----- nvinfo : EIATTR_PARAM_CBANK
	.align		4
        /*0068*/ 	.byte	0x04, 0x0a
        /*006a*/ 	.short	(.L_19 - .L_18)
	.align		4
.L_18:
        /*006c*/ 	.word	index@(.nv.constant0._Z14matrixMultiplyPfS_S_i)
        /*0070*/ 	.short	0x0380
        /*0072*/ 	.short	0x001c


	//----- nvinfo : EIATTR_SW_WAR
	.align		4
.L_19:
        /*0074*/ 	.byte	0x04, 0x36
        /*0076*/ 	.short	(.L_21 - .L_20)
.L_20:
        /*0078*/ 	.word	0x00000008
.L_21:


//--------------------- .nv.callgraph             --------------------------
	.section	.nv.callgraph,"",@"SHT_CUDA_CALLGRAPH"
	.align	4
	.sectionentsize	8
	.align		4
        /*0000*/ 	.word	0x00000000
	.align		4
        /*0004*/ 	.word	0xffffffff
	.align		4
        /*0008*/ 	.word	0x00000000
	.align		4
        /*000c*/ 	.word	0xfffffffe
	.align		4
        /*0010*/ 	.word	0x00000000
	.align		4
        /*0014*/ 	.word	0xfffffffd
	.align		4
        /*0018*/ 	.word	0x00000000
	.align		4
        /*001c*/ 	.word	0xfffffffc


//--------------------- .text._Z14matrixMultiplyPfS_S_i --------------------------
	.section	.text._Z14matrixMultiplyPfS_S_i,"ax",@progbits
	.align	128
        .global         _Z14matrixMultiplyPfS_S_i
        .type           _Z14matrixMultiplyPfS_S_i,@function
        .size           _Z14matrixMultiplyPfS_S_i,(.L_x_5 - _Z14matrixMultiplyPfS_S_i)
        .other          _Z14matrixMultiplyPfS_S_i,@"STO_CUDA_ENTRY STV_DEFAULT"
_Z14matrixMultiplyPfS_S_i:
.text._Z14matrixMultiplyPfS_S_i:
[----:B------:R-:W-:Y:S01]  /*0000*/  LDC R1, c[0x0][0x37c] ;  /* 0x0000df00ff017b82 */ /* 0x000fe20000000800 */
[----:B------:R-:W0:Y:S07]  /*0010*/  S2R R3, SR_TID.X ;  /* 0x0000000000037919 */ /* 0x000e2e0000002100 */
[----:B------:R-:W1:Y:S01]  /*0020*/  S2UR UR4, SR_CTAID.Y ;  /* 0x00000000000479c3 */ /* 0x000e620000002600 */
[----:B------:R-:W2:Y:S07]  /*0030*/  S2R R29, SR_TID.Y ;  /* 0x00000000001d7919 */ /* 0x000eae0000002200 */
[----:B------:R-:W0:Y:S08]  /*0040*/  S2UR UR6, SR_CTAID.X ;  /* 0x00000000000679c3 */ /* 0x000e300000002500 */
[----:B------:R-:W0:Y:S01]  /*0050*/  LDC R4, c[0x0][0x360] ;  /* 0x0000d800ff047b82 */ /* 0x000e220000000800 */
[----:B------:R-:W1:Y:S07]  /*0060*/  LDCU UR5, c[0x0][0x364] ;  /* 0x00006c80ff0577ac */ /* 0x000e6e0008000800 */
[----:B------:R-:W3:Y:S01]  /*0070*/  LDC R0, c[0x0][0x398] ;  /* 0x0000e600ff007b82 */ /* 0x000ee20000000800 */
[----:B-1----:R-:W-:Y:S01]  /*0080*/  UIMAD UR4, UR4, UR5, URZ ;  /* 0x00000005040472a4 */ /* 0x002fe2000f8e02ff */
[----:B0-----:R-:W-:-:S05]  /*0090*/  IMAD R4, R4, UR6, R3 ;  /* 0x0000000604047c24 */ /* 0x001fca000f8e0203 */
[----:B--2---:R-:W-:-:S04]  /*00a0*/  IADD3 R3, PT, PT, R29, UR4, RZ ;  /* 0x000000041d037c10 */ /* 0x004fc8000fffe0ff */
[----:B------:R-:W-:-:S04]  /*00b0*/  VIMNMX R5, PT, PT, R4, R3, !PT ;  /* 0x0000000304057248 */ /* 0x000fc80007fe0100 */
[----:B---3--:R-:W-:-:S13]  /*00c0*/  ISETP.GE.AND P0, PT, R5, R0, PT ;  /* 0x000000000500720c */ /* 0x008fda0003f06270 */
[----:B------:R-:W-:Y:S05]  /*00d0*/  @P0 EXIT ;  /* 0x000000000000094d */ /* 0x000fea0003800000 */
[C---:B------:R-:W-:Y:S01]  /*00e0*/  ISETP.GE.U32.AND P1, PT, R0.reuse, 0x8, PT ;  /* 0x000000080000780c */ /* 0x040fe20003f26070 */
[----:B------:R-:W0:Y:S01]  /*00f0*/  LDCU.64 UR8, c[0x0][0x358] ;  /* 0x00006b00ff0877ac */ /* 0x000e220008000a00 */
[----:B------:R-:W-:Y:S01]  /*0100*/  LOP3.LUT R2, R0, 0x7, RZ, 0xc0, !PT ;  /* 0x0000000700027812 */ /* 0x000fe200078ec0ff */
[----:B------:R-:W-:Y:S02]  /*0110*/  HFMA2 R12, -RZ, RZ, 0, 0 ;  /* 0x00000000ff0c7431 */ /* 0x000fe400000001ff */
[----:B------:R-:W-:Y:S01]  /*0120*/  IMAD R4, R4, R0, RZ ;  /* 0x0000000004047224 */ /* 0x000fe200078e02ff */
[----:B------:R-:W-:Y:S02]  /*0130*/  MOV R7, RZ ;  /* 0x000000ff00077202 */ /* 0x000fe40000000f00 */
[----:B------:R-:W-:-:S05]  /*0140*/  ISETP.NE.AND P0, PT, R2, RZ, PT ;  /* 0x000000ff0200720c */ /* 0x000fca0003f05270 */
[----:B------:R-:W-:Y:S08]  /*0150*/  @!P1 BRA `(.L_x_0) ;  /* 0x00000004001c9947 */ /* 0x000ff00003800000 */
[----:B------:R-:W1:Y:S01]  /*0160*/  LDCU.64 UR6, c[0x0][0x380] ;  /* 0x00007000ff0677ac */ /* 0x000e620008000a00 */
[C---:B------:R-:W-:Y:S01]  /*0170*/  LOP3.LUT R7, R0.reuse, 0x7ffffff8, RZ, 0xc0, !PT ;  /* 0x7ffffff800077812 */ /* 0x040fe200078ec0ff */
[C-C-:B------:R-:W-:Y:S01]  /*0180*/  IMAD R9, R0.reuse, 0x3, R3.reuse ;  /* 0x0000000300097824 */ /* 0x140fe200078e0203 */
[CC--:B------:R-:W-:Y:S01]  /*0190*/  LEA R5, R0.reuse, R3.reuse, 0x1 ;  /* 0x0000000300057211 */ /* 0x0c0fe200078e08ff */
[C-C-:B------:R-:W-:Y:S01]  /*01a0*/  IMAD R13, R0.reuse, 0x5, R3.reuse ;  /* 0x00000005000d7824 */ /* 0x140fe200078e0203 */
[CC--:B------:R-:W-:Y:S01]  /*01b0*/  LEA R11, R0.reuse, R3.reuse, 0x2 ;  /* 0x00000003000b7211 */ /* 0x0c0fe200078e10ff */
[C-C-:B------:R-:W-:Y:S01]  /*01c0*/  IMAD R15, R0.reuse, 0x6, R3.reuse ;  /* 0x00000006000f7824 */ /* 0x140fe200078e0203 */
[----:B------:R-:W-:Y:S01]  /*01d0*/  MOV R12, RZ ;  /* 0x000000ff000c7202 */ /* 0x000fe20000000f00 */
[----:B------:R-:W-:Y:S01]  /*01e0*/  IMAD R23, R0, 0x7, R3 ;  /* 0x0000000700177824 */ /* 0x000fe200078e0203 */
[----:B------:R-:W-:Y:S02]  /*01f0*/  MOV R10, R4 ;  /* 0x00000004000a7202 */ /* 0x000fe40000000f00 */
[----:B------:R-:W-:-:S02]  /*0200*/  MOV R27, R3 ;  /* 0x00000003001b7202 */ /* 0x000fc40000000f00 */
[----:B------:R-:W-:Y:S02]  /*0210*/  IADD3 R6, PT, PT, -R7, RZ, RZ ;  /* 0x000000ff07067210 */ /* 0x000fe40007ffe1ff */
[----:B------:R-:W-:Y:S01]  /*0220*/  IADD3 R29, PT, PT, R0, UR4, R29 ;  /* 0x00000004001d7c10 */ /* 0x000fe2000fffe01d */
[----:B-1----:R-:W-:-:S04]  /*0230*/  UIADD3 UR5, UP0, UPT, UR6, 0x10, URZ ;  /* 0x0000001006057890 */ /* 0x002fc8000ff1e0ff */
[----:B------:R-:W-:-:S12]  /*0240*/  UIADD3.X UR4, UPT, UPT, URZ, UR7, URZ, UP0, !UPT ;  /* 0x00000007ff047290 */ /* 0x000fd800087fe4ff */
.L_x_1:
[----:B------:R-:W1:Y:S01]  /*0250*/  LDC.64 R16, c[0x0][0x388] ;  /* 0x0000e200ff107b82 */ /* 0x000e620000000a00 */
[----:B------:R-:W-:Y:S02]  /*0260*/  MOV R18, UR5 ;  /* 0x0000000500127c02 */ /* 0x000fe40008000f00 */
[----:B------:R-:W-:-:S03]  /*0270*/  MOV R19, UR4 ;  /* 0x0000000400137c02 */ /* 0x000fc60008000f00 */
[----:B------:R-:W-:-:S05]  /*0280*/  IMAD.WIDE R18, R10, 0x4, R18 ;  /* 0x000000040a127825 */ /* 0x000fca00078e0212 */
[----:B0-----:R-:W2:Y:S04]  /*0290*/  LDG.E R8, desc[UR8][R18.64+-0x10] ;  /* 0xfffff00812087981 */ /* 0x001ea8000c1e1900 */
[----:B------:R-:W3:Y:S04]  /*02a0*/  LDG.E R26, desc[UR8][R18.64+-0xc] ;  /* 0xfffff408121a7981 */ /* 0x000ee8000c1e1900 */
[----:B------:R-:W4:Y:S01]  /*02b0*/  LDG.E R28, desc[UR8][R18.64+-0x4] ;  /* 0xfffffc08121c7981 */ /* 0x000f22000c1e1900 */
[----:B-1----:R-:W-:-:S06]  /*02c0*/  IMAD.WIDE.U32 R20, R27, 0x4, R16 ;  /* 0x000000041b147825 */ /* 0x002fcc00078e0010 */
[----:B------:R-:W2:Y:S01]  /*02d0*/  LDG.E R21, desc[UR8][R20.64] ;  /* 0x0000000814157981 */ /* 0x000ea2000c1e1900 */
[----:B------:R-:W-:-:S04]  /*02e0*/  IMAD.WIDE.U32 R24, R29, 0x4, R16 ;  /* 0x000000041d187825 */ /* 0x000fc800078e0010 */
[----:B--2---:R-:W-:Y:S01]  /*02f0*/  FADD R14, R8, R21 ;  /* 0x00000015080e7221 */ /* 0x004fe20000000000 */
[----:B------:R-:W-:Y:S01]  /*0300*/  IMAD.WIDE.U32 R20, R5, 0x4, R16 ;  /* 0x0000000405147825 */ /* 0x000fe200078e0010 */
[----:B------:R0:W3:Y:S04]  /*0310*/  LDG.E R8, desc[UR8][R24.64] ;  /* 0x0000000818087981 */ /* 0x0000e8000c1e1900 */
[----:B------:R-:W2:Y:S01]  /*0320*/  LDG.E R22, desc[UR8][R20.64] ;  /* 0x0000000814167981 */ /* 0x000ea2000c1e1900 */
[----:B------:R-:W-:Y:S01]  /*0330*/  FADD R12, R14, R12 ;  /* 0x0000000c0e0c7221 */ /* 0x000fe20000000000 */
[--C-:B0-----:R-:W-:Y:S02]  /*0340*/  IMAD.WIDE.U32 R24, R9, 0x4, R16.reuse ;  /* 0x0000000409187825 */ /* 0x101fe400078e0010 */
[----:B------:R-:W2:Y:S04]  /*0350*/  LDG.E R21, desc[UR8][R18.64+-0x8] ;  /* 0xfffff80812157981 */ /* 0x000ea8000c1e1900 */
[----:B------:R0:W4:Y:S02]  /*0360*/  LDG.E R14, desc[UR8][R24.64] ;  /* 0x00000008180e7981 */ /* 0x000124000c1e1900 */
[----:B0-----:R-:W-:-:S06]  /*0370*/  IMAD.WIDE.U32 R24, R15, 0x4, R16 ;  /* 0x000000040f187825 */ /* 0x001fcc00078e0010 */
[----:B------:R-:W5:Y:S01]  /*0380*/  LDG.E R25, desc[UR8][R24.64] ;  /* 0x0000000818197981 */ /* 0x000f62000c1e1900 */
[----:B---3--:R-:W-:-:S03]  /*0390*/  FADD R8, R26, R8 ;  /* 0x000000081a087221 */ /* 0x008fc60000000000 */
[----:B------:R-:W3:Y:S01]  /*03a0*/  LDG.E R26, desc[UR8][R18.64] ;  /* 0x00000008121a7981 */ /* 0x000ee2000c1e1900 */
[----:B------:R-:W-:-:S03]  /*03b0*/  FADD R8, R12, R8 ;  /* 0x000000080c087221 */ /* 0x000fc60000000000 */
[----:B------:R-:W5:Y:S01]  /*03c0*/  LDG.E R12, desc[UR8][R18.64+0x8] ;  /* 0x00000808120c7981 */ /* 0x000f62000c1e1900 */
[----:B--2---:R-:W-:Y:S01]  /*03d0*/  FADD R22, R21, R22 ;  /* 0x0000001615167221 */ /* 0x004fe20000000000 */
[----:B------:R-:W-:-:S04]  /*03e0*/  IMAD.WIDE.U32 R20, R11, 0x4, R16 ;  /* 0x000000040b147825 */ /* 0x000fc800078e0010 */
[----:B------:R-:W-:Y:S01]  /*03f0*/  FADD R22, R8, R22 ;  /* 0x0000001608167221 */ /* 0x000fe20000000000 */
[----:B----4-:R-:W-:Y:S01]  /*0400*/  FADD R14, R28, R14 ;  /* 0x0000000e1c0e7221 */ /* 0x010fe20000000000 */
[----:B------:R0:W3:Y:S03]  /*0410*/  LDG.E R8, desc[UR8][R20.64] ;  /* 0x0000000814087981 */ /* 0x0000e6000c1e1900 */
[----:B------:R-:W-:Y:S01]  /*0420*/  FADD R22, R22, R14 ;  /* 0x0000000e16167221 */ /* 0x000fe20000000000 */
[----:B------:R-:W2:Y:S04]  /*0430*/  LDG.E R28, desc[UR8][R18.64+0xc] ;  /* 0x00000c08121c7981 */ /* 0x000ea8000c1e1900 */
[----:B------:R-:W4:Y:S01]  /*0440*/  LDG.E R14, desc[UR8][R18.64+0x4] ;  /* 0x00000408120e7981 */ /* 0x000f22000c1e1900 */
[----:B0-----:R-:W-:-:S04]  /*0450*/  IMAD.WIDE.U32 R20, R13, 0x4, R16 ;  /* 0x000000040d147825 */ /* 0x001fc800078e0010 */
[----:B------:R-:W-:Y:S02]  /*0460*/  IMAD.WIDE.U32 R16, R23, 0x4, R16 ;  /* 0x0000000417107825 */ /* 0x000fe400078e0010 */
[----:B------:R-:W4:Y:S04]  /*0470*/  LDG.E R21, desc[UR8][R20.64] ;  /* 0x0000000814157981 */ /* 0x000f28000c1e1900 */
[----:B------:R-:W2:Y:S01]  /*0480*/  LDG.E R17, desc[UR8][R16.64] ;  /* 0x0000000810117981 */ /* 0x000ea2000c1e1900 */
[----:B------:R-:W-:-:S04]  /*0490*/  IADD3 R6, PT, PT, R6, 0x8, RZ ;  /* 0x0000000806067810 */ /* 0x000fc80007ffe0ff */
[----:B------:R-:W-:Y:S02]  /*04a0*/  ISETP.NE.AND P1, PT, R6, RZ, PT ;  /* 0x000000ff0600720c */ /* 0x000fe40003f25270 */
[C---:B------:R-:W-:Y:S02]  /*04b0*/  LEA R29, R0.reuse, R29, 0x3 ;  /* 0x0000001d001d7211 */ /* 0x040fe400078e18ff */
[C---:B------:R-:W-:Y:S02]  /*04c0*/  LEA R5, R0.reuse, R5, 0x3 ;  /* 0x0000000500057211 */ /* 0x040fe400078e18ff */
[C---:B------:R-:W-:Y:S02]  /*04d0*/  LEA R9, R0.reuse, R9, 0x3 ;  /* 0x0000000900097211 */ /* 0x040fe400078e18ff */
[C---:B------:R-:W-:Y:S02]  /*04e0*/  LEA R11, R0.reuse, R11, 0x3 ;  /* 0x0000000b000b7211 */ /* 0x040fe400078e18ff */
[----:B------:R-:W-:-:S02]  /*04f0*/  LEA R13, R0, R13, 0x3 ;  /* 0x0000000d000d7211 */ /* 0x000fc400078e18ff */
[C---:B------:R-:W-:Y:S02]  /*0500*/  LEA R15, R0.reuse, R15, 0x3 ;  /* 0x0000000f000f7211 */ /* 0x040fe400078e18ff */
[C---:B------:R-:W-:Y:S02]  /*0510*/  LEA R23, R0.reuse, R23, 0x3 ;  /* 0x0000001700177211 */ /* 0x040fe400078e18ff */
[----:B------:R-:W-:Y:S02]  /*0520*/  LEA R27, R0, R27, 0x3 ;  /* 0x0000001b001b7211 */ /* 0x000fe400078e18ff */
[----:B------:R-:W-:Y:S01]  /*0530*/  IADD3 R10, PT, PT, R10, 0x8, RZ ;  /* 0x000000080a0a7810 */ /* 0x000fe20007ffe0ff */
[----:B-----5:R-:W-:Y:S01]  /*0540*/  FADD R12, R12, R25 ;  /* 0x000000190c0c7221 */ /* 0x020fe20000000000 */
[----:B---3--:R-:W-:-:S04]  /*0550*/  FADD R8, R26, R8 ;  /* 0x000000081a087221 */ /* 0x008fc80000000000 */
[----:B------:R-:W-:Y:S01]  /*0560*/  FADD R8, R22, R8 ;  /* 0x0000000816087221 */ /* 0x000fe20000000000 */
[----:B----4-:R-:W-:-:S04]  /*0570*/  FADD R14, R14, R21 ;  /* 0x000000150e0e7221 */ /* 0x010fc80000000000 */
[----:B------:R-:W-:Y:S01]  /*0580*/  FADD R8, R8, R14 ;  /* 0x0000000e08087221 */ /* 0x000fe20000000000 */
[----:B--2---:R-:W-:-:S03]  /*0590*/  FADD R19, R28, R17 ;  /* 0x000000111c137221 */ /* 0x004fc60000000000 */
[----:B------:R-:W-:-:S04]  /*05a0*/  FADD R12, R8, R12 ;  /* 0x0000000c080c7221 */ /* 0x000fc80000000000 */
[----:B------:R-:W-:Y:S01]  /*05b0*/  FADD R12, R12, R19 ;  /* 0x000000130c0c7221 */ /* 0x000fe20000000000 */
[----:B------:R-:W-:Y:S06]  /*05c0*/  @P1 BRA `(.L_x_1) ;  /* 0xfffffffc00201947 */ /* 0x000fec000383ffff */
.L_x_0:
[----:B------:R-:W-:Y:S05]  /*05d0*/  @!P0 BRA `(.L_x_2) ;  /* 0x0000000400008947 */ /* 0x000fea0003800000 */
[----:B------:R-:W-:Y:S02]  /*05e0*/  ISETP.GE.U32.AND P0, PT, R2, 0x4, PT ;  /* 0x000000040200780c */ /* 0x000fe40003f06070 */
[----:B------:R-:W-:-:S04]  /*05f0*/  LOP3.LUT R6, R0, 0x3, RZ, 0xc0, !PT ;  /* 0x0000000300067812 */ /* 0x000fc800078ec0ff */
[----:B------:R-:W-:-:S07]  /*0600*/  ISETP.NE.AND P1, PT, R6, RZ, PT ;  /* 0x000000ff0600720c */ /* 0x000fce0003f25270 */
[----:B------:R-:W-:Y:S06]  /*0610*/  @!P0 BRA `(.L_x_3) ;  /* 0x0000000000748947 */ /* 0x000fec0003800000 */
[----:B------:R-:W1:Y:S01]  /*0620*/  LDC.64 R8, c[0x0][0x388] ;  /* 0x0000e200ff087b82 */ /* 0x000e620000000a00 */
[----:B------:R-:W-:Y:S01]  /*0630*/  IMAD R17, R7, R0, R3 ;  /* 0x0000000007117224 */ /* 0x000fe200078e0203 */
[----:B------:R-:W-:-:S04]  /*0640*/  IADD3 R5, PT, PT, R4, R7, RZ ;  /* 0x0000000704057210 */ /* 0x000fc80007ffe0ff */
[C---:B------:R-:W-:Y:S02]  /*0650*/  IADD3 R13, PT, PT, R17.reuse, R0, RZ ;  /* 0x00000000110d7210 */ /* 0x040fe40007ffe0ff */
[----:B------:R-:W2:Y:S01]  /*0660*/  LDC.64 R10, c[0x0][0x380] ;  /* 0x0000e000ff0a7b82 */ /* 0x000ea20000000a00 */
[----:B-1----:R-:W-:-:S04]  /*0670*/  IMAD.WIDE.U32 R16, R17, 0x4, R8 ;  /* 0x0000000411107825 */ /* 0x002fc800078e0008 */
[C---:B------:R-:W-:Y:S01]  /*0680*/  IMAD.WIDE.U32 R18, R13.reuse, 0x4, R8 ;  /* 0x000000040d127825 */ /* 0x040fe200078e0008 */
[-C--:B------:R-:W-:Y:S01]  /*0690*/  IADD3 R13, PT, PT, R13, R0.reuse, RZ ;  /* 0x000000000d0d7210 */ /* 0x080fe20007ffe0ff */
[----:B0-----:R-:W3:Y:S02]  /*06a0*/  LDG.E R17, desc[UR8][R16.64] ;  /* 0x0000000810117981 */ /* 0x001ee4000c1e1900 */
[----:B--2---:R-:W-:Y:S02]  /*06b0*/  IMAD.WIDE R10, R5, 0x4, R10 ;  /* 0x00000004050a7825 */ /* 0x004fe400078e020a */
[----:B------:R-:W2:Y:S02]  /*06c0*/  LDG.E R18, desc[UR8][R18.64] ;  /* 0x0000000812127981 */ /* 0x000ea4000c1e1900 */
[C-C-:B------:R-:W-:Y:S01]  /*06d0*/  IMAD.WIDE.U32 R14, R13.reuse, 0x4, R8.reuse ;  /* 0x000000040d0e7825 */ /* 0x140fe200078e0008 */
[----:B------:R-:W-:Y:S01]  /*06e0*/  IADD3 R13, PT, PT, R13, R0, RZ ;  /* 0x000000000d0d7210 */ /* 0x000fe20007ffe0ff */
[----:B------:R-:W3:Y:S04]  /*06f0*/  LDG.E R2, desc[UR8][R10.64] ;  /* 0x000000080a027981 */ /* 0x000ee8000c1e1900 */
[----:B------:R-:W2:Y:S01]  /*0700*/  LDG.E R5, desc[UR8][R10.64+0x4] ;  /* 0x000004080a057981 */ /* 0x000ea2000c1e1900 */
[----:B------:R-:W-:-:S03]  /*0710*/  IMAD.WIDE.U32 R8, R13, 0x4, R8 ;  /* 0x000000040d087825 */ /* 0x000fc600078e0008 */
[----:B------:R-:W4:Y:S04]  /*0720*/  LDG.E R14, desc[UR8][R14.64] ;  /* 0x000000080e0e7981 */ /* 0x000f28000c1e1900 */
[----:B------:R-:W4:Y:S04]  /*0730*/  LDG.E R13, desc[UR8][R10.64+0x8] ;  /* 0x000008080a0d7981 */ /* 0x000f28000c1e1900 */
[----:B------:R-:W5:Y:S04]  /*0740*/  LDG.E R20, desc[UR8][R10.64+0xc] ;  /* 0x00000c080a147981 */ /* 0x000f68000c1e1900 */
[----:B------:R-:W5:Y:S01]  /*0750*/  LDG.E R9, desc[UR8][R8.64] ;  /* 0x0000000808097981 */ /* 0x000f62000c1e1900 */
[----:B------:R-:W-:Y:S01]  /*0760*/  IADD3 R7, PT, PT, R7, 0x4, RZ ;  /* 0x0000000407077810 */ /* 0x000fe20007ffe0ff */
[----:B---3--:R-:W-:-:S04]  /*0770*/  FADD R17, R2, R17 ;  /* 0x0000001102117221 */ /* 0x008fc80000000000 */
[----:B------:R-:W-:Y:S01]  /*0780*/  FADD R17, R12, R17 ;  /* 0x000000110c117221 */ /* 0x000fe20000000000 */
[----:B--2---:R-:W-:-:S04]  /*0790*/  FADD R18, R5, R18 ;  /* 0x0000001205127221 */ /* 0x004fc80000000000 */
[----:B------:R-:W-:Y:S01]  /*07a0*/  FADD R17, R17, R18 ;  /* 0x0000001211117221 */ /* 0x000fe20000000000 */
[----:B----4-:R-:W-:-:S04]  /*07b0*/  FADD R2, R13, R14 ;  /* 0x0000000e0d027221 */ /* 0x010fc80000000000 */
[----:B------:R-:W-:Y:S01]  /*07c0*/  FADD R2, R17, R2 ;  /* 0x0000000211027221 */ /* 0x000fe20000000000 */
[----:B-----5:R-:W-:-:S04]  /*07d0*/  FADD R5, R20, R9 ;  /* 0x0000000914057221 */ /* 0x020fc80000000000 */
[----:B------:R-:W-:-:S07]  /*07e0*/  FADD R12, R2, R5 ;  /* 0x00000005020c7221 */ /* 0x000fce0000000000 */
.L_x_3:
[----:B------:R-:W-:Y:S05]  /*07f0*/  @!P1 BRA `(.L_x_2) ;  /* 0x0000000000789947 */ /* 0x000fea0003800000 */
[----:B------:R-:W1:Y:S01]  /*0800*/  LDC.64 R18, c[0x0][0x388] ;  /* 0x0000e200ff127b82 */ /* 0x000e620000000a00 */
[----:B------:R-:W-:Y:S02]  /*0810*/  ISETP.NE.AND P0, PT, R6, 0x1, PT ;  /* 0x000000010600780c */ /* 0x000fe40003f05270 */
[----:B------:R-:W-:-:S04]  /*0820*/  LOP3.LUT R2, R0, 0x1, RZ, 0xc0, !PT ;  /* 0x0000000100027812 */ /* 0x000fc800078ec0ff */
[----:B------:R-:W-:Y:S01]  /*0830*/  ISETP.NE.U32.AND P1, PT, R2, 0x1, PT ;  /* 0x000000010200780c */ /* 0x000fe20003f25070 */
[----:B------:R-:W2:Y:S06]  /*0840*/  LDC.64 R16, c[0x0][0x380] ;  /* 0x0000e000ff107b82 */ /* 0x000eac0000000a00 */
[C---:B------:R-:W-:Y:S01]  /*0850*/  @P0 IMAD R15, R7.reuse, R0, R3 ;  /* 0x00000000070f0224 */ /* 0x040fe200078e0203 */
[----:B------:R-:W-:Y:S01]  /*0860*/  @P0 IADD3 R5, PT, PT, R4, R7, RZ ;  /* 0x0000000704050210 */ /* 0x000fe20007ffe0ff */
[----:B------:R-:W3:Y:S01]  /*0870*/  LDC.64 R10, c[0x0][0x380] ;  /* 0x0000e000ff0a7b82 */ /* 0x000ee20000000a00 */
[----:B------:R-:W-:-:S02]  /*0880*/  @P0 IADD3 R7, PT, PT, R7, 0x2, RZ ;  /* 0x0000000207070810 */ /* 0x000fc40007ffe0ff */
[----:B------:R-:W-:-:S05]  /*0890*/  @P0 IADD3 R13, PT, PT, R15, R0, RZ ;  /* 0x000000000f0d0210 */ /* 0x000fca0007ffe0ff */
[----:B------:R-:W4:Y:S01]  /*08a0*/  LDC.64 R8, c[0x0][0x388] ;  /* 0x0000e200ff087b82 */ /* 0x000f220000000a00 */
[----:B-1----:R-:W-:-:S04]  /*08b0*/  @P0 IMAD.WIDE.U32 R14, R15, 0x4, R18 ;  /* 0x000000040f0e0825 */ /* 0x002fc800078e0012 */
[----:B------:R-:W-:Y:S02]  /*08c0*/  @P0 IMAD.WIDE.U32 R18, R13, 0x4, R18 ;  /* 0x000000040d120825 */ /* 0x000fe400078e0012 */
[----:B0-----:R-:W5:Y:S02]  /*08d0*/  @P0 LDG.E R15, desc[UR8][R14.64] ;  /* 0x000000080e0f0981 */ /* 0x001f64000c1e1900 */
[----:B--2---:R-:W-:Y:S02]  /*08e0*/  @P0 IMAD.WIDE R16, R5, 0x4, R16 ;  /* 0x0000000405100825 */ /* 0x004fe400078e0210 */
[----:B------:R-:W2:Y:S02]  /*08f0*/  @P0 LDG.E R19, desc[UR8][R18.64] ;  /* 0x0000000812130981 */ /* 0x000ea4000c1e1900 */
[----:B------:R-:W-:Y:S01]  /*0900*/  @!P1 IMAD R5, R7, R0, R3 ;  /* 0x0000000007059224 */ /* 0x000fe200078e0203 */
[----:B------:R-:W-:Y:S01]  /*0910*/  @!P1 IADD3 R7, PT, PT, R4, R7, RZ ;  /* 0x0000000704079210 */ /* 0x000fe20007ffe0ff */
[----:B------:R-:W5:Y:S04]  /*0920*/  @P0 LDG.E R0, desc[UR8][R16.64] ;  /* 0x0000000810000981 */ /* 0x000f68000c1e1900 */
[----:B---3--:R-:W-:Y:S01]  /*0930*/  @!P1 IMAD.WIDE R10, R7, 0x4, R10 ;  /* 0x00000004070a9825 */ /* 0x008fe200078e020a */
[----:B------:R-:W2:Y:S03]  /*0940*/  @P0 LDG.E R2, desc[UR8][R16.64+0x4] ;  /* 0x0000040810020981 */ /* 0x000ea6000c1e1900 */
[----:B----4-:R-:W-:-:S02]  /*0950*/  @!P1 IMAD.WIDE.U32 R8, R5, 0x4, R8 ;  /* 0x0000000405089825 */ /* 0x010fc400078e0008 */
[----:B------:R-:W3:Y:S04]  /*0960*/  @!P1 LDG.E R10, desc[UR8][R10.64] ;  /* 0x000000080a0a9981 */ /* 0x000ee8000c1e1900 */
[----:B------:R-:W3:Y:S01]  /*0970*/  @!P1 LDG.E R9, desc[UR8][R8.64] ;  /* 0x0000000808099981 */ /* 0x000ee2000c1e1900 */
[----:B-----5:R-:W-:-:S04]  /*0980*/  @P0 FADD R5, R0, R15 ;  /* 0x0000000f00050221 */ /* 0x020fc80000000000 */
[----:B------:R-:W-:Y:S01]  /*0990*/  @P0 FADD R5, R12, R5 ;  /* 0x000000050c050221 */ /* 0x000fe20000000000 */
[----:B--2---:R-:W-:-:S04]  /*09a0*/  @P0 FADD R2, R2, R19 ;  /* 0x0000001302020221 */ /* 0x004fc80000000000 */
[----:B------:R-:W-:Y:S01]  /*09b0*/  @P0 FADD R12, R5, R2 ;  /* 0x00000002050c0221 */ /* 0x000fe20000000000 */
[----:B---3--:R-:W-:-:S04]  /*09c0*/  @!P1 FADD R5, R10, R9 ;  /* 0x000000090a059221 */ /* 0x008fc80000000000 */
[----:B------:R-:W-:-:S07]  /*09d0*/  @!P1 FADD R12, R12, R5 ;  /* 0x000000050c0c9221 */ /* 0x000fce0000000000 */
.L_x_2:
[----:B------:R-:W1:Y:S01]  /*09e0*/  LDC.64 R6, c[0x0][0x390] ;  /* 0x0000e400ff067b82 */ /* 0x000e620000000a00 */
[----:B------:R-:W-:-:S05]  /*09f0*/  IADD3 R3, PT, PT, R3, R4, RZ ;  /* 0x0000000403037210 */ /* 0x000fca0007ffe0ff */
[----:B-1----:R-:W-:-:S05]  /*0a00*/  IMAD.WIDE R2, R3, 0x4, R6 ;  /* 0x0000000403027825 */ /* 0x002fca00078e0206 */
[----:B0-----:R-:W-:Y:S01]  /*0a10*/  STG.E desc[UR8][R2.64], R12 ;  /* 0x0000000c02007986 */ /* 0x001fe2000c101908 */
[----:B------:R-:W-:Y:S05]  /*0a20*/  EXIT ;  /* 0x000000000000794d */ /* 0x000fea0003800000 */
.L_x_4:
[----:B------:R-:W-:-:S00]  /*0a30*/  BRA `(.L_x_4) ;  /* 0xfffffffc00fc7947 */ /* 0x000fc0000383ffff */
[----:B------:R-:W-:-:S00]  /*0a40*/  NOP ;  /* 0x0000000000007918 */ /* 0x000fc00000000000 */
        /* <DEDUP_REMOVED lines=11> */
.L_x_5:


//--------------------- .nv.shared.reserved.0     --------------------------
	.section	.nv.shared.reserved.0,"aw",@nobits
	.weak		__nv_reservedSMEM_offset_0_alias
	.size		__nv_reservedSMEM_offset_0_alias, 0, 64
	.other		__nv_reservedSMEM_offset_0_alias,@"STO_CUDA_RESERVED_SHARED STV_DEFAULT"
__nv_reservedSMEM_offset_0_alias:
	.zero		0
	.zero		64


//--------------------- .nv.constant0._Z14matrixMultiplyPfS_S_i --------------------------
	.section	.nv.constant0._Z14matrixMultiplyPfS_S_i,"a",@progbits
	.sectionflags	@""
	.align	4
.nv.constant0._Z14matrixMultiplyPfS_S_i:
	.zero		924


//--------------------- SYMBOLS --------------------------

	.type		.nv.reservedSmem.offset0,@object
	.size		.nv.reservedSmem.offset0,0x4
